//
// Generated by NVIDIA NVVM Compiler
//
// Compiler Build ID: CL-36424714
// Cuda compilation tools, release 13.0, V13.0.88
// Based on NVVM 20.0.0
//

.version 9.0
.target sm_100
.address_size 64

	// .globl	_Z9addKerneliPfS_S_S_

.visible .entry _Z9addKerneliPfS_S_S_(
	.param .u32 _Z9addKerneliPfS_S_S__param_0,
	.param .u64 .ptr .align 1 _Z9addKerneliPfS_S_S__param_1,
	.param .u64 .ptr .align 1 _Z9addKerneliPfS_S_S__param_2,
	.param .u64 .ptr .align 1 _Z9addKerneliPfS_S_S__param_3,
	.param .u64 .ptr .align 1 _Z9addKerneliPfS_S_S__param_4
)
{
	.reg .pred 	%p<7>;
	.reg .b32 	%r<31>;
	.reg .b32 	%f<26>;
	.reg .b64 	%rd<32>;

	ld.param.u32 	%r12, [_Z9addKerneliPfS_S_S__param_0];
	ld.param.u64 	%rd5, [_Z9addKerneliPfS_S_S__param_1];
	ld.param.u64 	%rd6, [_Z9addKerneliPfS_S_S__param_2];
	ld.param.u64 	%rd7, [_Z9addKerneliPfS_S_S__param_3];
	ld.param.u64 	%rd8, [_Z9addKerneliPfS_S_S__param_4];
	cvta.to.global.u64 	%rd1, %rd5;
	cvta.to.global.u64 	%rd2, %rd8;
	cvta.to.global.u64 	%rd3, %rd7;
	cvta.to.global.u64 	%rd4, %rd6;
	mov.u32 	%r13, %ctaid.x;
	mov.u32 	%r14, %ntid.x;
	mov.u32 	%r15, %tid.x;
	mad.lo.s32 	%r29, %r13, %r14, %r15;
	mov.u32 	%r16, %nctaid.x;
	mul.lo.s32 	%r2, %r14, %r16;
	setp.ge.s32 	%p1, %r29, %r12;
	@%p1 bra 	$L__BB0_7;
	add.s32 	%r17, %r29, %r2;
	max.s32 	%r18, %r12, %r17;
	setp.lt.s32 	%p2, %r17, %r12;
	selp.u32 	%r19, 1, 0, %p2;
	add.s32 	%r20, %r17, %r19;
	sub.s32 	%r21, %r18, %r20;
	div.u32 	%r22, %r21, %r2;
	add.s32 	%r3, %r22, %r19;
	and.b32  	%r23, %r3, 3;
	setp.eq.s32 	%p3, %r23, 3;
	@%p3 bra 	$L__BB0_4;
	add.s32 	%r24, %r3, 1;
	and.b32  	%r25, %r24, 3;
	neg.s32 	%r27, %r25;
$L__BB0_3:
	.pragma "nounroll";
	mul.wide.s32 	%rd9, %r29, 4;
	add.s64 	%rd10, %rd1, %rd9;
	add.s64 	%rd11, %rd2, %rd9;
	add.s64 	%rd12, %rd3, %rd9;
	add.s64 	%rd13, %rd4, %rd9;
	ld.global.f32 	%f1, [%rd13];
	ld.global.f32 	%f2, [%rd12];
	add.f32 	%f3, %f1, %f2;
	ld.global.f32 	%f4, [%rd11];
	add.f32 	%f5, %f3, %f4;
	st.global.f32 	[%rd10], %f5;
	add.s32 	%r29, %r29, %r2;
	add.s32 	%r27, %r27, 1;
	setp.ne.s32 	%p4, %r27, 0;
	@%p4 bra 	$L__BB0_3;
$L__BB0_4:
	setp.lt.u32 	%p5, %r3, 3;
	@%p5 bra 	$L__BB0_7;
	mul.wide.s32 	%rd19, %r2, 4;
	shl.b32 	%r26, %r2, 2;
$L__BB0_6:
	mul.wide.s32 	%rd14, %r29, 4;
	add.s64 	%rd15, %rd4, %rd14;
	ld.global.f32 	%f6, [%rd15];
	add.s64 	%rd16, %rd3, %rd14;
	ld.global.f32 	%f7, [%rd16];
	add.f32 	%f8, %f6, %f7;
	add.s64 	%rd17, %rd2, %rd14;
	ld.global.f32 	%f9, [%rd17];
	add.f32 	%f10, %f8, %f9;
	add.s64 	%rd18, %rd1, %rd14;
	st.global.f32 	[%rd18], %f10;
	add.s64 	%rd20, %rd15, %rd19;
	ld.global.f32 	%f11, [%rd20];
	add.s64 	%rd21, %rd16, %rd19;
	ld.global.f32 	%f12, [%rd21];
	add.f32 	%f13, %f11, %f12;
	add.s64 	%rd22, %rd17, %rd19;
	ld.global.f32 	%f14, [%rd22];
	add.f32 	%f15, %f13, %f14;
	add.s64 	%rd23, %rd18, %rd19;
	st.global.f32 	[%rd23], %f15;
	add.s64 	%rd24, %rd20, %rd19;
	ld.global.f32 	%f16, [%rd24];
	add.s64 	%rd25, %rd21, %rd19;
	ld.global.f32 	%f17, [%rd25];
	add.f32 	%f18, %f16, %f17;
	add.s64 	%rd26, %rd22, %rd19;
	ld.global.f32 	%f19, [%rd26];
	add.f32 	%f20, %f18, %f19;
	add.s64 	%rd27, %rd23, %rd19;
	st.global.f32 	[%rd27], %f20;
	add.s64 	%rd28, %rd24, %rd19;
	ld.global.f32 	%f21, [%rd28];
	add.s64 	%rd29, %rd25, %rd19;
	ld.global.f32 	%f22, [%rd29];
	add.f32 	%f23, %f21, %f22;
	add.s64 	%rd30, %rd26, %rd19;
	ld.global.f32 	%f24, [%rd30];
	add.f32 	%f25, %f23, %f24;
	add.s64 	%rd31, %rd27, %rd19;
	st.global.f32 	[%rd31], %f25;
	add.s32 	%r29, %r26, %r29;
	setp.lt.s32 	%p6, %r29, %r12;
	@%p6 bra 	$L__BB0_6;
$L__BB0_7:
	ret;

}


// ===== COMPILED SASS (sm_100) =====

	.target	sm_100

	.elftype	@"ET_EXEC"


//--------------------- .note.nv.tkinfo           --------------------------
	.section	.note.nv.tkinfo,"",@"SHT_NOTE"
	.sectionflags	@"SHF_NOTE_NV_TKINFO"
	.tkinfo
        /*0018*/ 	.word	0x00000002
        /*0030*/ 	.string	""
        /*0030*/ 	.string	"ptxas"
        /*0030*/ 	.string	"Cuda compilation tools, release 13.0, V13.0.88"
        /*0030*/ 	.string	"Build cuda_13.0.r13.0/compiler.36424714_0"
        /*0030*/ 	.string	"-arch sm_100 -m 64 "



//--------------------- .note.nv.cuinfo           --------------------------
	.section	.note.nv.cuinfo,"",@"SHT_NOTE"
	.sectionflags	@"SHF_NOTE_NV_CUINFO"
        /*0018*/ 	.short	0x0002
        /*001a*/ 	.short	0x0064
        /*001c*/ 	.short	0x0082
	.zero		2


//--------------------- .nv.info                  --------------------------
	.section	.nv.info,"",@"SHT_CUDA_INFO"
	.align	4


	//----- nvinfo : EIATTR_REGCOUNT
	.align		4
        /*0000*/ 	.byte	0x04, 0x2f
        /*0002*/ 	.short	(.L_1 - .L_0)
	.align		4
.L_0:
        /*0004*/ 	.word	index@(_Z9addKerneliPfS_S_S_)
        /*0008*/ 	.word	0x00000018


	//----- nvinfo : EIATTR_FRAME_SIZE
	.align		4
.L_1:
        /*000c*/ 	.byte	0x04, 0x11
        /*000e*/ 	.short	(.L_3 - .L_2)
	.align		4
.L_2:
        /*0010*/ 	.word	index@(_Z9addKerneliPfS_S_S_)
        /*0014*/ 	.word	0x00000000


	//----- nvinfo : EIATTR_MIN_STACK_SIZE
	.align		4
.L_3:
        /*0018*/ 	.byte	0x04, 0x12
        /*001a*/ 	.short	(.L_5 - .L_4)
	.align		4
.L_4:
        /*001c*/ 	.word	index@(_Z9addKerneliPfS_S_S_)
        /*0020*/ 	.word	0x00000000
.L_5:


//--------------------- .nv.compat                --------------------------
	.section	.nv.compat,"",@"SHT_CUDA_COMPAT_INFO"
	.align	4
        /*0000*/ 	.byte	0x02, 0x09, 0x00, 0x00, 0x02, 0x02, 0x01, 0x00, 0x02, 0x05, 0x05, 0x00, 0x03, 0x07, 0x01, 0x01
        /*0010*/ 	.byte	0x02, 0x03, 0x00, 0x00, 0x02, 0x06, 0x01, 0x00, 0x04, 0x0b, 0x08, 0x00, 0x09, 0x00, 0x00, 0x00
        /*0020*/ 	.byte	0x00, 0x00, 0x00, 0x00


//--------------------- .nv.info._Z9addKerneliPfS_S_S_ --------------------------
	.section	.nv.info._Z9addKerneliPfS_S_S_,"",@"SHT_CUDA_INFO"
	.sectionflags	@""
	.align	4


	//----- nvinfo : EIATTR_CUDA_API_VERSION
	.align		4
        /*0000*/ 	.byte	0x04, 0x37
        /*0002*/ 	.short	(.L_7 - .L_6)
.L_6:
        /*0004*/ 	.word	0x00000082


	//----- nvinfo : EIATTR_KPARAM_INFO
	.align		4
.L_7:
        /*0008*/ 	.byte	0x04, 0x17
        /*000a*/ 	.short	(.L_9 - .L_8)
.L_8:
        /*000c*/ 	.word	0x00000000
        /*0010*/ 	.short	0x0004
        /*0012*/ 	.short	0x0020
        /*0014*/ 	.byte	0x00, 0xf5, 0x21, 0x00


	//----- nvinfo : EIATTR_KPARAM_INFO
	.align		4
.L_9:
        /*0018*/ 	.byte	0x04, 0x17
        /*001a*/ 	.short	(.L_11 - .L_10)
.L_10:
        /*001c*/ 	.word	0x00000000
        /*0020*/ 	.short	0x0003
        /*0022*/ 	.short	0x0018
        /*0024*/ 	.byte	0x00, 0xf5, 0x21, 0x00


	//----- nvinfo : EIATTR_KPARAM_INFO
	.align		4
.L_11:
        /*0028*/ 	.byte	0x04, 0x17
        /*002a*/ 	.short	(.L_13 - .L_12)
.L_12:
        /*002c*/ 	.word	0x00000000
        /*0030*/ 	.short	0x0002
        /*0032*/ 	.short	0x0010
        /*0034*/ 	.byte	0x00, 0xf5, 0x21, 0x00


	//----- nvinfo : EIATTR_KPARAM_INFO
	.align		4
.L_13:
        /*0038*/ 	.byte	0x04, 0x17
        /*003a*/ 	.short	(.L_15 - .L_14)
.L_14:
        /*003c*/ 	.word	0x00000000
        /*0040*/ 	.short	0x0001
        /*0042*/ 	.short	0x0008
        /*0044*/ 	.byte	0x00, 0xf5, 0x21, 0x00


	//----- nvinfo : EIATTR_KPARAM_INFO
	.align		4
.L_15:
        /*0048*/ 	.byte	0x04, 0x17
        /*004a*/ 	.short	(.L_17 - .L_16)
.L_16:
        /*004c*/ 	.word	0x00000000
        /*0050*/ 	.short	0x0000
        /*0052*/ 	.short	0x0000
        /*0054*/ 	.byte	0x00, 0xf0, 0x11, 0x00


	//----- nvinfo : EIATTR_SPARSE_MMA_MASK
	.align		4
.L_17:
        /*0058*/ 	.byte	0x03, 0x50
        /*005a*/ 	.short	0x0000


	//----- nvinfo : EIATTR_MAXREG_COUNT
	.align		4
        /*005c*/ 	.byte	0x03, 0x1b
        /*005e*/ 	.short	0x00ff


	//----- nvinfo : EIATTR_MERCURY_ISA_VERSION
	.align		4
        /*0060*/ 	.byte	0x03, 0x5f
        /*0062*/ 	.short	0x0101


	//----- nvinfo : EIATTR_VRC_CTA_INIT_COUNT
	.align		4
        /*0064*/ 	.byte	0x02, 0x4a
	.zero		1
	.zero		1


	//----- nvinfo : EIATTR_EXIT_INSTR_OFFSETS
	.align		4
        /*0068*/ 	.byte	0x04, 0x1c
        /*006a*/ 	.short	(.L_19 - .L_18)


	//   ....[0]....
.L_18:
        /*006c*/ 	.word	0x00000090


	//   ....[1]....
        /*0070*/ 	.word	0x000003e0


	//   ....[2]....
        /*0074*/ 	.word	0x000006e0


	//----- nvinfo : EIATTR_CRS_STACK_SIZE
	.align		4
.L_19:
        /*0078*/ 	.byte	0x04, 0x1e
        /*007a*/ 	.short	(.L_21 - .L_20)
.L_20:
        /*007c*/ 	.word	0x00000000


	//----- nvinfo : EIATTR_CBANK_PARAM_SIZE
	.align		4
.L_21:
        /*0080*/ 	.byte	0x03, 0x19
        /*0082*/ 	.short	0x0028


	//----- nvinfo : EIATTR_PARAM_CBANK
	.align		4
        /*0084*/ 	.byte	0x04, 0x0a
        /*0086*/ 	.short	(.L_23 - .L_22)
	.align		4
.L_22:
        /*0088*/ 	.word	index@(.nv.constant0._Z9addKerneliPfS_S_S_)
        /*008c*/ 	.short	0x0380
        /*008e*/ 	.short	0x0028


	//----- nvinfo : EIATTR_SW_WAR
	.align		4
.L_23:
        /*0090*/ 	.byte	0x04, 0x36
        /*0092*/ 	.short	(.L_25 - .L_24)
.L_24:
        /*0094*/ 	.word	0x00000008
.L_25:


//--------------------- .nv.callgraph             --------------------------
	.section	.nv.callgraph,"",@"SHT_CUDA_CALLGRAPH"
	.align	4
	.sectionentsize	8
	.align		4
        /*0000*/ 	.word	0x00000000
	.align		4
        /*0004*/ 	.word	0xffffffff
	.align		4
        /*0008*/ 	.word	0x00000000
	.align		4
        /*000c*/ 	.word	0xfffffffe
	.align		4
        /*0010*/ 	.word	0x00000000
	.align		4
        /*0014*/ 	.word	0xfffffffd
	.align		4
        /*0018*/ 	.word	0x00000000
	.align		4
        /*001c*/ 	.word	0xfffffffc


//--------------------- .text._Z9addKerneliPfS_S_S_ --------------------------
	.section	.text._Z9addKerneliPfS_S_S_,"ax",@progbits
	.align	128
        .global         _Z9addKerneliPfS_S_S_
        .type           _Z9addKerneliPfS_S_S_,@function
        .size           _Z9addKerneliPfS_S_S_,(.L_x_5 - _Z9addKerneliPfS_S_S_)
        .other          _Z9addKerneliPfS_S_S_,@"STO_CUDA_ENTRY STV_DEFAULT"
_Z9addKerneliPfS_S_S_:
.text._Z9addKerneliPfS_S_S_:
[----:B------:R-:W-:Y:S01]  /*0000*/  LDC R1, c[0x0][0x37c] ;  /* 0x0000df00ff017b82 */ /* 0x000fe20000000800 */
[----:B------:R-:W0:Y:S07]  /*0010*/  S2R R3, SR_TID.X ;  /* 0x0000000000037919 */ /* 0x000e2e0000002100 */
[----:B------:R-:W0:Y:S01]  /*0020*/  S2UR UR4, SR_CTAID.X ;  /* 0x00000000000479c3 */ /* 0x000e220000002500 */
[----:B------:R-:W1:Y:S07]  /*0030*/  LDCU UR6, c[0x0][0x380] ;  /* 0x00007000ff0677ac */ /* 0x000e6e0008000800 */
[----:B------:R-:W0:Y:S01]  /*0040*/  LDC R0, c[0x0][0x360] ;  /* 0x0000d800ff007b82 */ /* 0x000e220000000800 */
[----:B------:R-:W2:Y:S01]  /*0050*/  LDCU UR5, c[0x0][0x370] ;  /* 0x00006e00ff0577ac */ /* 0x000ea20008000800 */
[----:B0-----:R-:W-:-:S02]  /*0060*/  IMAD R3, R0, UR4, R3 ;  /* 0x0000000400037c24 */ /* 0x001fc4000f8e0203 */
[----:B--2---:R-:W-:-:S03]  /*0070*/  IMAD R0, R0, UR5, RZ ;  /* 0x0000000500007c24 */ /* 0x004fc6000f8e02ff */
[----:B-1----:R-:W-:-:S13]  /*0080*/  ISETP.GE.AND P0, PT, R3, UR6, PT ;  /* 0x0000000603007c0c */ /* 0x002fda000bf06270 */
[----:B------:R-:W-:Y:S05]  /*0090*/  @P0 EXIT ;  /* 0x000000000000094d */ /* 0x000fea0003800000 */
[----:B------:R-:W0:Y:S01]  /*00a0*/  I2F.U32.RP R8, R0 ;  /* 0x0000000000087306 */ /* 0x000e220000209000 */
[----:B------:R-:W-:Y:S01]  /*00b0*/  IADD3 R2, PT, PT, R0, R3, RZ ;  /* 0x0000000300027210 */ /* 0x000fe20007ffe0ff */
[----:B------:R-:W1:Y:S01]  /*00c0*/  LDCU.64 UR4, c[0x0][0x358] ;  /* 0x00006b00ff0477ac */ /* 0x000e620008000a00 */
[----:B------:R-:W-:Y:S01]  /*00d0*/  IADD3 R9, PT, PT, RZ, -R0, RZ ;  /* 0x80000000ff097210 */ /* 0x000fe20007ffe0ff */
[----:B------:R-:W-:Y:S01]  /*00e0*/  BSSY.RECONVERGENT B0, `(.L_x_0) ;  /* 0x000002f000007945 */ /* 0x000fe20003800200 */
[C---:B------:R-:W-:Y:S02]  /*00f0*/  ISETP.GE.AND P0, PT, R2.reuse, UR6, PT ;  /* 0x0000000602007c0c */ /* 0x040fe4000bf06270 */
[----:B------:R-:W-:Y:S02]  /*0100*/  VIMNMX R7, PT, PT, R2, UR6, !PT ;  /* 0x0000000602077c48 */ /* 0x000fe4000ffe0100 */
[----:B------:R-:W-:Y:S02]  /*0110*/  SEL R6, RZ, 0x1, P0 ;  /* 0x00000001ff067807 */ /* 0x000fe40000000000 */
[----:B------:R-:W-:-:S02]  /*0120*/  ISETP.NE.U32.AND P2, PT, R0, RZ, PT ;  /* 0x000000ff0000720c */ /* 0x000fc40003f45070 */
[----:B------:R-:W-:Y:S01]  /*0130*/  IADD3 R7, PT, PT, R7, -R2, -R6 ;  /* 0x8000000207077210 */ /* 0x000fe20007ffe806 */
[----:B0-----:R-:W0:Y:S02]  /*0140*/  MUFU.RCP R8, R8 ;  /* 0x0000000800087308 */ /* 0x001e240000001000 */
[----:B0-----:R-:W-:-:S06]  /*0150*/  IADD3 R4, PT, PT, R8, 0xffffffe, RZ ;  /* 0x0ffffffe08047810 */ /* 0x001fcc0007ffe0ff */
[----:B------:R0:W2:Y:S02]  /*0160*/  F2I.FTZ.U32.TRUNC.NTZ R5, R4 ;  /* 0x0000000400057305 */ /* 0x0000a4000021f000 */
[----:B0-----:R-:W-:Y:S02]  /*0170*/  HFMA2 R4, -RZ, RZ, 0, 0 ;  /* 0x00000000ff047431 */ /* 0x001fe400000001ff */
[----:B--2---:R-:W-:-:S04]  /*0180*/  IMAD R9, R9, R5, RZ ;  /* 0x0000000509097224 */ /* 0x004fc800078e02ff */
[----:B------:R-:W-:-:S06]  /*0190*/  IMAD.HI.U32 R8, R5, R9, R4 ;  /* 0x0000000905087227 */ /* 0x000fcc00078e0004 */
[----:B------:R-:W-:-:S05]  /*01a0*/  IMAD.HI.U32 R5, R8, R7, RZ ;  /* 0x0000000708057227 */ /* 0x000fca00078e00ff */
[----:B------:R-:W-:-:S05]  /*01b0*/  IADD3 R2, PT, PT, -R5, RZ, RZ ;  /* 0x000000ff05027210 */ /* 0x000fca0007ffe1ff */
[----:B------:R-:W-:-:S05]  /*01c0*/  IMAD R7, R0, R2, R7 ;  /* 0x0000000200077224 */ /* 0x000fca00078e0207 */
[----:B------:R-:W-:-:S13]  /*01d0*/  ISETP.GE.U32.AND P0, PT, R7, R0, PT ;  /* 0x000000000700720c */ /* 0x000fda0003f06070 */
[----:B------:R-:W-:Y:S02]  /*01e0*/  @P0 IADD3 R7, PT, PT, -R0, R7, RZ ;  /* 0x0000000700070210 */ /* 0x000fe40007ffe1ff */
[----:B------:R-:W-:Y:S02]  /*01f0*/  @P0 IADD3 R5, PT, PT, R5, 0x1, RZ ;  /* 0x0000000105050810 */ /* 0x000fe40007ffe0ff */
[----:B------:R-:W-:-:S13]  /*0200*/  ISETP.GE.U32.AND P1, PT, R7, R0, PT ;  /* 0x000000000700720c */ /* 0x000fda0003f26070 */
[----:B------:R-:W-:Y:S02]  /*0210*/  @P1 IADD3 R5, PT, PT, R5, 0x1, RZ ;  /* 0x0000000105051810 */ /* 0x000fe40007ffe0ff */
[----:B------:R-:W-:-:S04]  /*0220*/  @!P2 LOP3.LUT R5, RZ, R0, RZ, 0x33, !PT ;  /* 0x00000000ff05a212 */ /* 0x000fc800078e33ff */
[----:B------:R-:W-:-:S04]  /*0230*/  IADD3 R2, PT, PT, R6, R5, RZ ;  /* 0x0000000506027210 */ /* 0x000fc80007ffe0ff */
[C---:B------:R-:W-:Y:S02]  /*0240*/  LOP3.LUT R4, R2.reuse, 0x3, RZ, 0xc0, !PT ;  /* 0x0000000302047812 */ /* 0x040fe400078ec0ff */
[----:B------:R-:W-:Y:S02]  /*0250*/  ISETP.GE.U32.AND P1, PT, R2, 0x3, PT ;  /* 0x000000030200780c */ /* 0x000fe40003f26070 */
[----:B------:R-:W-:-:S13]  /*0260*/  ISETP.NE.AND P0, PT, R4, 0x3, PT ;  /* 0x000000030400780c */ /* 0x000fda0003f05270 */
[----:B-1----:R-:W-:Y:S05]  /*0270*/  @!P0 BRA `(.L_x_1) ;  /* 0x0000000000548947 */ /* 0x002fea0003800000 */
[----:B------:R-:W0:Y:S01]  /*0280*/  LDC.64 R4, c[0x0][0x388] ;  /* 0x0000e200ff047b82 */ /* 0x000e220000000a00 */
[----:B------:R-:W-:-:S04]  /*0290*/  IADD3 R2, PT, PT, R2, 0x1, RZ ;  /* 0x0000000102027810 */ /* 0x000fc80007ffe0ff */
[----:B------:R-:W-:-:S03]  /*02a0*/  LOP3.LUT R2, R2, 0x3, RZ, 0xc0, !PT ;  /* 0x0000000302027812 */ /* 0x000fc600078ec0ff */
[----:B------:R-:W1:Y:S01]  /*02b0*/  LDC.64 R6, c[0x0][0x3a0] ;  /* 0x0000e800ff067b82 */ /* 0x000e620000000a00 */
[----:B------:R-:W-:-:S07]  /*02c0*/  IADD3 R2, PT, PT, -R2, RZ, RZ ;  /* 0x000000ff02027210 */ /* 0x000fce0007ffe1ff */
[----:B------:R-:W2:Y:S08]  /*02d0*/  LDC.64 R8, c[0x0][0x390] ;  /* 0x0000e400ff087b82 */ /* 0x000eb00000000a00 */
[----:B------:R-:W3:Y:S02]  /*02e0*/  LDC.64 R10, c[0x0][0x398] ;  /* 0x0000e600ff0a7b82 */ /* 0x000ee40000000a00 */
.L_x_2:
[----:B---3--:R-:W-:-:S04]  /*02f0*/  IMAD.WIDE R16, R3, 0x4, R10 ;  /* 0x0000000403107825 */ /* 0x008fc800078e020a */
[C---:B--2---:R-:W-:Y:S02]  /*0300*/  IMAD.WIDE R18, R3.reuse, 0x4, R8 ;  /* 0x0000000403127825 */ /* 0x044fe400078e0208 */
[----:B------:R-:W2:Y:S02]  /*0310*/  LDG.E R17, desc[UR4][R16.64] ;  /* 0x0000000410117981 */ /* 0x000ea4000c1e1900 */
[C---:B-1----:R-:W-:Y:S02]  /*0320*/  IMAD.WIDE R14, R3.reuse, 0x4, R6 ;  /* 0x00000004030e7825 */ /* 0x042fe400078e0206 */
[----:B------:R-:W2:Y:S04]  /*0330*/  LDG.E R18, desc[UR4][R18.64] ;  /* 0x0000000412127981 */ /* 0x000ea8000c1e1900 */
[----:B------:R-:W3:Y:S01]  /*0340*/  LDG.E R15, desc[UR4][R14.64] ;  /* 0x000000040e0f7981 */ /* 0x000ee2000c1e1900 */
[----:B0---4-:R-:W-:Y:S01]  /*0350*/  IMAD.WIDE R12, R3, 0x4, R4 ;  /* 0x00000004030c7825 */ /* 0x011fe200078e0204 */
[----:B------:R-:W-:-:S04]  /*0360*/  IADD3 R2, PT, PT, R2, 0x1, RZ ;  /* 0x0000000102027810 */ /* 0x000fc80007ffe0ff */
[----:B------:R-:W-:Y:S02]  /*0370*/  ISETP.NE.AND P0, PT, R2, RZ, PT ;  /* 0x000000ff0200720c */ /* 0x000fe40003f05270 */
[----:B------:R-:W-:Y:S01]  /*0380*/  IADD3 R3, PT, PT, R0, R3, RZ ;  /* 0x0000000300037210 */ /* 0x000fe20007ffe0ff */
[----:B--2---:R-:W-:-:S04]  /*0390*/  FADD R20, R18, R17 ;  /* 0x0000001112147221 */ /* 0x004fc80000000000 */
[----:B---3--:R-:W-:-:S05]  /*03a0*/  FADD R21, R20, R15 ;  /* 0x0000000f14157221 */ /* 0x008fca0000000000 */
[----:B------:R4:W-:Y:S01]  /*03b0*/  STG.E desc[UR4][R12.64], R21 ;  /* 0x000000150c007986 */ /* 0x0009e2000c101904 */
[----:B------:R-:W-:Y:S05]  /*03c0*/  @P0 BRA `(.L_x_2) ;  /* 0xfffffffc00c80947 */ /* 0x000fea000383ffff */
.L_x_1:
[----:B------:R-:W-:Y:S05]  /*03d0*/  BSYNC.RECONVERGENT B0 ;  /* 0x0000000000007941 */ /* 0x000fea0003800200 */
.L_x_0:
[----:B------:R-:W-:Y:S05]  /*03e0*/  @!P1 EXIT ;  /* 0x000000000000994d */ /* 0x000fea0003800000 */
.L_x_3:
[----:B0-----:R-:W0:Y:S08]  /*03f0*/  LDC.64 R4, c[0x0][0x390] ;  /* 0x0000e400ff047b82 */ /* 0x001e300000000a00 */
[----:B------:R-:W4:Y:S08]  /*0400*/  LDC.64 R6, c[0x0][0x398] ;  /* 0x0000e600ff067b82 */ /* 0x000f300000000a00 */
[----:B------:R-:W1:Y:S01]  /*0410*/  LDC.64 R8, c[0x0][0x3a0] ;  /* 0x0000e800ff087b82 */ /* 0x000e620000000a00 */
[----:B0-----:R-:W-:-:S07]  /*0420*/  IMAD.WIDE R10, R3, 0x4, R4 ;  /* 0x00000004030a7825 */ /* 0x001fce00078e0204 */
[----:B------:R-:W0:Y:S01]  /*0430*/  LDC.64 R4, c[0x0][0x388] ;  /* 0x0000e200ff047b82 */ /* 0x000e220000000a00 */
[----:B------:R-:W2:Y:S01]  /*0440*/  LDG.E R2, desc[UR4][R10.64] ;  /* 0x000000040a027981 */ /* 0x000ea2000c1e1900 */
[----:B----4-:R-:W-:-:S05]  /*0450*/  IMAD.WIDE R12, R3, 0x4, R6 ;  /* 0x00000004030c7825 */ /* 0x010fca00078e0206 */
[----:B------:R-:W2:Y:S01]  /*0460*/  LDG.E R7, desc[UR4][R12.64] ;  /* 0x000000040c077981 */ /* 0x000ea2000c1e1900 */
[----:B-1----:R-:W-:-:S05]  /*0470*/  IMAD.WIDE R14, R3, 0x4, R8 ;  /* 0x00000004030e7825 */ /* 0x002fca00078e0208 */
[----:B------:R-:W3:Y:S01]  /*0480*/  LDG.E R9, desc[UR4][R14.64] ;  /* 0x000000040e097981 */ /* 0x000ee2000c1e1900 */
[----:B0-----:R-:W-:-:S04]  /*0490*/  IMAD.WIDE R4, R3, 0x4, R4 ;  /* 0x0000000403047825 */ /* 0x001fc800078e0204 */
[----:B------:R-:W-:-:S04]  /*04a0*/  IMAD.WIDE R16, R0, 0x4, R14 ;  /* 0x0000000400107825 */ /* 0x000fc800078e020e */
[----:B--2---:R-:W-:Y:S01]  /*04b0*/  FADD R2, R2, R7 ;  /* 0x0000000702027221 */ /* 0x004fe20000000000 */
[----:B------:R-:W-:-:S04]  /*04c0*/  IMAD.WIDE R6, R0, 0x4, R12 ;  /* 0x0000000400067825 */ /* 0x000fc800078e020c */
[----:B---3--:R-:W-:Y:S01]  /*04d0*/  FADD R19, R2, R9 ;  /* 0x0000000902137221 */ /* 0x008fe20000000000 */
[----:B------:R-:W-:-:S04]  /*04e0*/  IMAD.WIDE R8, R0, 0x4, R10 ;  /* 0x0000000400087825 */ /* 0x000fc800078e020a */
[----:B------:R0:W-:Y:S04]  /*04f0*/  STG.E desc[UR4][R4.64], R19 ;  /* 0x0000001304007986 */ /* 0x0001e8000c101904 */
[----:B------:R-:W2:Y:S04]  /*0500*/  LDG.E R2, desc[UR4][R8.64] ;  /* 0x0000000408027981 */ /* 0x000ea8000c1e1900 */
[----:B------:R-:W2:Y:S04]  /*0510*/  LDG.E R11, desc[UR4][R6.64] ;  /* 0x00000004060b7981 */ /* 0x000ea8000c1e1900 */
[----:B------:R-:W3:Y:S01]  /*0520*/  LDG.E R13, desc[UR4][R16.64] ;  /* 0x00000004100d7981 */ /* 0x000ee2000c1e1900 */
[----:B------:R-:W-:-:S04]  /*0530*/  IMAD.WIDE R14, R0, 0x4, R8 ;  /* 0x00000004000e7825 */ /* 0x000fc800078e0208 */
[----:B0-----:R-:W-:-:S04]  /*0540*/  IMAD.WIDE R18, R0, 0x4, R16 ;  /* 0x0000000400127825 */ /* 0x001fc800078e0210 */
        /* <DEDUP_REMOVED lines=9> */
[----:B--2---:R-:W-:Y:S01]  /*05e0*/  FADD R2, R2, R5 ;  /* 0x0000000502027221 */ /* 0x004fe20000000000 */
[----:B------:R-:W-:-:S04]  /*05f0*/  IMAD.WIDE R4, R0, 0x4, R10 ;  /* 0x0000000400047825 */ /* 0x000fc800078e020a */
[----:B---3--:R-:W-:Y:S01]  /*0600*/  FADD R17, R2, R7 ;  /* 0x0000000702117221 */ /* 0x008fe20000000000 */
[----:B------:R-:W-:-:S04]  /*0610*/  IMAD.WIDE R6, R0, 0x4, R14 ;  /* 0x0000000400067825 */ /* 0x000fc800078e020e */
[C---:B0-----:R-:W-:Y:S01]  /*0620*/  IMAD.WIDE R10, R0.reuse, 0x4, R18 ;  /* 0x00000004000a7825 */ /* 0x041fe200078e0212 */
[----:B------:R0:W-:Y:S04]  /*0630*/  STG.E desc[UR4][R4.64], R17 ;  /* 0x0000001104007986 */ /* 0x0001e8000c101904 */
[----:B------:R-:W2:Y:S04]  /*0640*/  LDG.E R6, desc[UR4][R6.64] ;  /* 0x0000000406067981 */ /* 0x000ea8000c1e1900 */
[----:B------:R-:W2:Y:S04]  /*0650*/  LDG.E R9, desc[UR4][R8.64] ;  /* 0x0000000408097981 */ /* 0x000ea8000c1e1900 */
[----:B------:R-:W3:Y:S01]  /*0660*/  LDG.E R11, desc[UR4][R10.64] ;  /* 0x000000040a0b7981 */ /* 0x000ee2000c1e1900 */
[C---:B------:R-:W-:Y:S01]  /*0670*/  IMAD.WIDE R12, R0.reuse, 0x4, R4 ;  /* 0x00000004000c7825 */ /* 0x040fe200078e0204 */
[----:B------:R-:W-:-:S04]  /*0680*/  LEA R3, R0, R3, 0x2 ;  /* 0x0000000300037211 */ /* 0x000fc800078e10ff */
[----:B------:R-:W-:Y:S01]  /*0690*/  ISETP.GE.AND P0, PT, R3, UR6, PT ;  /* 0x0000000603007c0c */ /* 0x000fe2000bf06270 */
[----:B--2---:R-:W-:-:S04]  /*06a0*/  FADD R2, R6, R9 ;  /* 0x0000000906027221 */ /* 0x004fc80000000000 */
[----:B---3--:R-:W-:-:S05]  /*06b0*/  FADD R15, R2, R11 ;  /* 0x0000000b020f7221 */ /* 0x008fca0000000000 */
[----:B------:R0:W-:Y:S03]  /*06c0*/  STG.E desc[UR4][R12.64], R15 ;  /* 0x0000000f0c007986 */ /* 0x0001e6000c101904 */
[----:B------:R-:W-:Y:S05]  /*06d0*/  @!P0 BRA `(.L_x_3) ;  /* 0xfffffffc00448947 */ /* 0x000fea000383ffff */
[----:B------:R-:W-:Y:S05]  /*06e0*/  EXIT ;  /* 0x000000000000794d */ /* 0x000fea0003800000 */
.L_x_4:
[----:B------:R-:W-:-:S00]  /*06f0*/  BRA `(.L_x_4) ;  /* 0xfffffffc00fc7947 */ /* 0x000fc0000383ffff */
[----:B------:R-:W-:-:S00]  /*0700*/  NOP ;  /* 0x0000000000007918 */ /* 0x000fc00000000000 */
[----:B------:R-:W-:-:S00]  /*0710*/  NOP ;  /* 0x0000000000007918 */ /* 0x000fc00000000000 */
[----:B------:R-:W-:-:S00]  /*0720*/  NOP ;  /* 0x0000000000007918 */ /* 0x000fc00000000000 */
[----:B------:R-:W-:-:S00]  /*0730*/  NOP ;  /* 0x0000000000007918 */ /* 0x000fc00000000000 */
[----:B------:R-:W-:-:S00]  /*0740*/  NOP ;  /* 0x0000000000007918 */ /* 0x000fc00000000000 */
[----:B------:R-:W-:-:S00]  /*0750*/  NOP ;  /* 0x0000000000007918 */ /* 0x000fc00000000000 */
[----:B------:R-:W-:-:S00]  /*0760*/  NOP ;  /* 0x0000000000007918 */ /* 0x000fc00000000000 */
[----:B------:R-:W-:-:S00]  /*0770*/  NOP ;  /* 0x0000000000007918 */ /* 0x000fc00000000000 */
.L_x_5:


//--------------------- .nv.shared.reserved.0     --------------------------
	.section	.nv.shared.reserved.0,"aw",@nobits
	.weak		__nv_reservedSMEM_offset_0_alias
	.size		__nv_reservedSMEM_offset_0_alias, 0, 64
	.other		__nv_reservedSMEM_offset_0_alias,@"STO_CUDA_RESERVED_SHARED STV_DEFAULT"
__nv_reservedSMEM_offset_0_alias:
	.zero		0
	.zero		64


//--------------------- .nv.constant0._Z9addKerneliPfS_S_S_ --------------------------
	.section	.nv.constant0._Z9addKerneliPfS_S_S_,"a",@progbits
	.sectionflags	@""
	.align	4
.nv.constant0._Z9addKerneliPfS_S_S_:
	.zero		936


//--------------------- SYMBOLS --------------------------

	.type		.nv.reservedSmem.offset0,@object
	.size		.nv.reservedSmem.offset0,0x4
